//
// Generated by NVIDIA NVVM Compiler
//
// Compiler Build ID: CL-36424714
// Cuda compilation tools, release 13.0, V13.0.88
// Based on NVVM 20.0.0
//

.version 9.0
.target sm_100
.address_size 64

	// .globl	_Z6kernelPi

.visible .entry _Z6kernelPi(
	.param .u64 .ptr .align 1 _Z6kernelPi_param_0
)
{
	.reg .pred 	%p<10>;
	.reg .b32 	%r<27>;
	.reg .b32 	%f<68>;
	.reg .b64 	%rd<5>;

	ld.param.u64 	%rd1, [_Z6kernelPi_param_0];
	mov.u32 	%r6, %ctaid.x;
	mov.u32 	%r7, %ntid.x;
	mov.u32 	%r8, %tid.x;
	mad.lo.s32 	%r9, %r6, %r7, %r8;
	mov.u32 	%r10, %ctaid.y;
	mov.u32 	%r11, %ntid.y;
	mov.u32 	%r12, %tid.y;
	mad.lo.s32 	%r13, %r10, %r11, %r12;
	mad.lo.s32 	%r1, %r13, 1000, %r9;
	sub.s32 	%r14, 500, %r9;
	cvt.rn.f32.s32 	%f35, %r14;
	mul.f32 	%f36, %f35, 0f3FC00000;
	div.rn.f32 	%f67, %f36, 0f43FA0000;
	sub.s32 	%r15, 500, %r13;
	cvt.rn.f32.s32 	%f37, %r15;
	mul.f32 	%f38, %f37, 0f3FC00000;
	div.rn.f32 	%f66, %f38, 0f43FA0000;
	mov.b32 	%r25, 0;
	bra.uni 	$L__BB0_9;
$L__BB0_1:
	sub.f32 	%f44, %f33, %f34;
	add.f32 	%f3, %f44, 0fBF4CCCCD;
	add.f32 	%f45, %f31, %f31;
	fma.rn.f32 	%f4, %f45, %f32, 0f3E1FBE77;
	mul.f32 	%f5, %f3, %f3;
	mul.f32 	%f6, %f4, %f4;
	add.f32 	%f46, %f6, %f5;
	setp.gt.f32 	%p2, %f46, 0f447A0000;
	@%p2 bra 	$L__BB0_10;
	sub.f32 	%f47, %f5, %f6;
	add.f32 	%f7, %f47, 0fBF4CCCCD;
	add.f32 	%f48, %f3, %f3;
	fma.rn.f32 	%f8, %f48, %f4, 0f3E1FBE77;
	mul.f32 	%f9, %f7, %f7;
	mul.f32 	%f10, %f8, %f8;
	add.f32 	%f49, %f10, %f9;
	setp.gt.f32 	%p3, %f49, 0f447A0000;
	@%p3 bra 	$L__BB0_10;
	sub.f32 	%f50, %f9, %f10;
	add.f32 	%f11, %f50, 0fBF4CCCCD;
	add.f32 	%f51, %f7, %f7;
	fma.rn.f32 	%f12, %f51, %f8, 0f3E1FBE77;
	mul.f32 	%f13, %f11, %f11;
	mul.f32 	%f14, %f12, %f12;
	add.f32 	%f52, %f14, %f13;
	setp.gt.f32 	%p4, %f52, 0f447A0000;
	@%p4 bra 	$L__BB0_10;
	sub.f32 	%f53, %f13, %f14;
	add.f32 	%f15, %f53, 0fBF4CCCCD;
	add.f32 	%f54, %f11, %f11;
	fma.rn.f32 	%f16, %f54, %f12, 0f3E1FBE77;
	mul.f32 	%f17, %f15, %f15;
	mul.f32 	%f18, %f16, %f16;
	add.f32 	%f55, %f18, %f17;
	setp.gt.f32 	%p5, %f55, 0f447A0000;
	@%p5 bra 	$L__BB0_10;
	sub.f32 	%f56, %f17, %f18;
	add.f32 	%f19, %f56, 0fBF4CCCCD;
	add.f32 	%f57, %f15, %f15;
	fma.rn.f32 	%f20, %f57, %f16, 0f3E1FBE77;
	mul.f32 	%f21, %f19, %f19;
	mul.f32 	%f22, %f20, %f20;
	add.f32 	%f58, %f22, %f21;
	setp.gt.f32 	%p6, %f58, 0f447A0000;
	@%p6 bra 	$L__BB0_10;
	sub.f32 	%f59, %f21, %f22;
	add.f32 	%f23, %f59, 0fBF4CCCCD;
	add.f32 	%f60, %f19, %f19;
	fma.rn.f32 	%f24, %f60, %f20, 0f3E1FBE77;
	mul.f32 	%f25, %f23, %f23;
	mul.f32 	%f26, %f24, %f24;
	add.f32 	%f61, %f26, %f25;
	setp.gt.f32 	%p7, %f61, 0f447A0000;
	@%p7 bra 	$L__BB0_10;
	sub.f32 	%f62, %f25, %f26;
	add.f32 	%f67, %f62, 0fBF4CCCCD;
	add.f32 	%f63, %f23, %f23;
	fma.rn.f32 	%f66, %f63, %f24, 0f3E1FBE77;
	mul.f32 	%f64, %f67, %f67;
	fma.rn.f32 	%f65, %f66, %f66, %f64;
	setp.gt.f32 	%p8, %f65, 0f447A0000;
	@%p8 bra 	$L__BB0_10;
	add.s32 	%r25, %r25, 8;
	setp.eq.s32 	%p9, %r25, 200;
	mov.b32 	%r26, 1;
	@%p9 bra 	$L__BB0_10;
$L__BB0_9:
	mul.f32 	%f39, %f67, %f67;
	mul.f32 	%f40, %f66, %f66;
	sub.f32 	%f41, %f39, %f40;
	add.f32 	%f31, %f41, 0fBF4CCCCD;
	add.f32 	%f42, %f67, %f67;
	fma.rn.f32 	%f32, %f42, %f66, 0f3E1FBE77;
	mul.f32 	%f33, %f31, %f31;
	mul.f32 	%f34, %f32, %f32;
	add.f32 	%f43, %f34, %f33;
	setp.leu.f32 	%p1, %f43, 0f447A0000;
	mov.b32 	%r26, 0;
	@%p1 bra 	$L__BB0_1;
$L__BB0_10:
	cvta.to.global.u64 	%rd2, %rd1;
	mul.wide.s32 	%rd3, %r1, 4;
	add.s64 	%rd4, %rd2, %rd3;
	st.global.u32 	[%rd4], %r26;
	ret;

}


// ===== COMPILED SASS (sm_100) =====

	.target	sm_100

	.elftype	@"ET_EXEC"


//--------------------- .note.nv.tkinfo           --------------------------
	.section	.note.nv.tkinfo,"",@"SHT_NOTE"
	.sectionflags	@"SHF_NOTE_NV_TKINFO"
	.tkinfo
        /*0018*/ 	.word	0x00000002
        /*0030*/ 	.string	""
        /*0030*/ 	.string	"ptxas"
        /*0030*/ 	.string	"Cuda compilation tools, release 13.0, V13.0.88"
        /*0030*/ 	.string	"Build cuda_13.0.r13.0/compiler.36424714_0"
        /*0030*/ 	.string	"-arch sm_100 -m 64 "



//--------------------- .note.nv.cuinfo           --------------------------
	.section	.note.nv.cuinfo,"",@"SHT_NOTE"
	.sectionflags	@"SHF_NOTE_NV_CUINFO"
        /*0018*/ 	.short	0x0002
        /*001a*/ 	.short	0x0064
        /*001c*/ 	.short	0x0082
	.zero		2


//--------------------- .nv.info                  --------------------------
	.section	.nv.info,"",@"SHT_CUDA_INFO"
	.align	4


	//----- nvinfo : EIATTR_REGCOUNT
	.align		4
        /*0000*/ 	.byte	0x04, 0x2f
        /*0002*/ 	.short	(.L_1 - .L_0)
	.align		4
.L_0:
        /*0004*/ 	.word	index@(_Z6kernelPi)
        /*0008*/ 	.word	0x00000012


	//----- nvinfo : EIATTR_FRAME_SIZE
	.align		4
.L_1:
        /*000c*/ 	.byte	0x04, 0x11
        /*000e*/ 	.short	(.L_3 - .L_2)
	.align		4
.L_2:
        /*0010*/ 	.word	index@($__internal_0_$__cuda_sm3x_div_rn_noftz_f32_slowpath)
        /*0014*/ 	.word	0x00000000


	//----- nvinfo : EIATTR_FRAME_SIZE
	.align		4
.L_3:
        /*0018*/ 	.byte	0x04, 0x11
        /*001a*/ 	.short	(.L_5 - .L_4)
	.align		4
.L_4:
        /*001c*/ 	.word	index@(_Z6kernelPi)
        /*0020*/ 	.word	0x00000000


	//----- nvinfo : EIATTR_MIN_STACK_SIZE
	.align		4
.L_5:
        /*0024*/ 	.byte	0x04, 0x12
        /*0026*/ 	.short	(.L_7 - .L_6)
	.align		4
.L_6:
        /*0028*/ 	.word	index@(_Z6kernelPi)
        /*002c*/ 	.word	0x00000000
.L_7:


//--------------------- .nv.compat                --------------------------
	.section	.nv.compat,"",@"SHT_CUDA_COMPAT_INFO"
	.align	4
        /*0000*/ 	.byte	0x02, 0x09, 0x00, 0x00, 0x02, 0x02, 0x01, 0x00, 0x02, 0x05, 0x05, 0x00, 0x03, 0x07, 0x01, 0x01
        /*0010*/ 	.byte	0x02, 0x03, 0x00, 0x00, 0x02, 0x06, 0x01, 0x00, 0x04, 0x0b, 0x08, 0x00, 0x01, 0x00, 0x00, 0x00
        /*0020*/ 	.byte	0x00, 0x00, 0x00, 0x00


//--------------------- .nv.info._Z6kernelPi      --------------------------
	.section	.nv.info._Z6kernelPi,"",@"SHT_CUDA_INFO"
	.sectionflags	@""
	.align	4


	//----- nvinfo : EIATTR_CUDA_API_VERSION
	.align		4
        /*0000*/ 	.byte	0x04, 0x37
        /*0002*/ 	.short	(.L_9 - .L_8)
.L_8:
        /*0004*/ 	.word	0x00000082


	//----- nvinfo : EIATTR_KPARAM_INFO
	.align		4
.L_9:
        /*0008*/ 	.byte	0x04, 0x17
        /*000a*/ 	.short	(.L_11 - .L_10)
.L_10:
        /*000c*/ 	.word	0x00000000
        /*0010*/ 	.short	0x0000
        /*0012*/ 	.short	0x0000
        /*0014*/ 	.byte	0x00, 0xf5, 0x21, 0x00


	//----- nvinfo : EIATTR_SPARSE_MMA_MASK
	.align		4
.L_11:
        /*0018*/ 	.byte	0x03, 0x50
        /*001a*/ 	.short	0x0000


	//----- nvinfo : EIATTR_MAXREG_COUNT
	.align		4
        /*001c*/ 	.byte	0x03, 0x1b
        /*001e*/ 	.short	0x00ff


	//----- nvinfo : EIATTR_MERCURY_ISA_VERSION
	.align		4
        /*0020*/ 	.byte	0x03, 0x5f
        /*0022*/ 	.short	0x0101


	//----- nvinfo : EIATTR_VRC_CTA_INIT_COUNT
	.align		4
        /*0024*/ 	.byte	0x02, 0x4a
	.zero		1
	.zero		1


	//----- nvinfo : EIATTR_EXIT_INSTR_OFFSETS
	.align		4
        /*0028*/ 	.byte	0x04, 0x1c
        /*002a*/ 	.short	(.L_13 - .L_12)


	//   ....[0]....
.L_12:
        /*002c*/ 	.word	0x00000820


	//----- nvinfo : EIATTR_CRS_STACK_SIZE
	.align		4
.L_13:
        /*0030*/ 	.byte	0x04, 0x1e
        /*0032*/ 	.short	(.L_15 - .L_14)
.L_14:
        /*0034*/ 	.word	0x00000000


	//----- nvinfo : EIATTR_CBANK_PARAM_SIZE
	.align		4
.L_15:
        /*0038*/ 	.byte	0x03, 0x19
        /*003a*/ 	.short	0x0008


	//----- nvinfo : EIATTR_PARAM_CBANK
	.align		4
        /*003c*/ 	.byte	0x04, 0x0a
        /*003e*/ 	.short	(.L_17 - .L_16)
	.align		4
.L_16:
        /*0040*/ 	.word	index@(.nv.constant0._Z6kernelPi)
        /*0044*/ 	.short	0x0380
        /*0046*/ 	.short	0x0008


	//----- nvinfo : EIATTR_SW_WAR
	.align		4
.L_17:
        /*0048*/ 	.byte	0x04, 0x36
        /*004a*/ 	.short	(.L_19 - .L_18)
.L_18:
        /*004c*/ 	.word	0x00000008
.L_19:


//--------------------- .nv.callgraph             --------------------------
	.section	.nv.callgraph,"",@"SHT_CUDA_CALLGRAPH"
	.align	4
	.sectionentsize	8
	.align		4
        /*0000*/ 	.word	0x00000000
	.align		4
        /*0004*/ 	.word	0xffffffff
	.align		4
        /*0008*/ 	.word	0x00000000
	.align		4
        /*000c*/ 	.word	0xfffffffe
	.align		4
        /*0010*/ 	.word	0x00000000
	.align		4
        /*0014*/ 	.word	0xfffffffd
	.align		4
        /*0018*/ 	.word	0x00000000
	.align		4
        /*001c*/ 	.word	0xfffffffc


//--------------------- .text._Z6kernelPi         --------------------------
	.section	.text._Z6kernelPi,"ax",@progbits
	.align	128
        .global         _Z6kernelPi
        .type           _Z6kernelPi,@function
        .size           _Z6kernelPi,(.L_x_19 - _Z6kernelPi)
        .other          _Z6kernelPi,@"STO_CUDA_ENTRY STV_DEFAULT"
_Z6kernelPi:
.text._Z6kernelPi:
[----:B------:R-:W-:Y:S01]  /*0000*/  LDC R1, c[0x0][0x37c] ;  /* 0x0000df00ff017b82 */ /* 0x000fe20000000800 */
[----:B------:R-:W0:Y:S07]  /*0010*/  S2R R3, SR_TID.X ;  /* 0x0000000000037919 */ /* 0x000e2e0000002100 */
[----:B------:R-:W0:Y:S01]  /*0020*/  S2UR UR4, SR_CTAID.X ;  /* 0x00000000000479c3 */ /* 0x000e220000002500 */
[----:B------:R-:W-:Y:S01]  /*0030*/  HFMA2 R6, -RZ, RZ, 0.87646484375, 0.000785350799560546875 ;  /* 0x3b03126fff067431 */ /* 0x000fe200000001ff */
[----:B------:R-:W-:Y:S01]  /*0040*/  MOV R4, 0x43fa0000 ;  /* 0x43fa000000047802 */ /* 0x000fe20000000f00 */
[----:B------:R-:W1:Y:S01]  /*0050*/  S2R R8, SR_TID.Y ;  /* 0x0000000000087919 */ /* 0x000e620000002200 */
[----:B------:R-:W-:Y:S04]  /*0060*/  BSSY.RECONVERGENT B0, `(.L_x_0) ;  /* 0x0000015000007945 */ /* 0x000fe80003800200 */
[----:B------:R-:W0:Y:S08]  /*0070*/  LDC R2, c[0x0][0x360] ;  /* 0x0000d800ff027b82 */ /* 0x000e300000000800 */
[----:B------:R-:W1:Y:S08]  /*0080*/  S2UR UR5, SR_CTAID.Y ;  /* 0x00000000000579c3 */ /* 0x000e700000002600 */
[----:B------:R-:W1:Y:S01]  /*0090*/  LDC R5, c[0x0][0x364] ;  /* 0x0000d900ff057b82 */ /* 0x000e620000000800 */
[----:B0-----:R-:W-:-:S02]  /*00a0*/  IMAD R2, R2, UR4, R3 ;  /* 0x0000000402027c24 */ /* 0x001fc4000f8e0203 */
[----:B------:R-:W-:-:S03]  /*00b0*/  FFMA R3, R6, -R4, 1 ;  /* 0x3f80000006037423 */ /* 0x000fc60000000804 */
[----:B------:R-:W-:Y:S01]  /*00c0*/  IADD3 R0, PT, PT, -R2, 0x1f4, RZ ;  /* 0x000001f402007810 */ /* 0x000fe20007ffe1ff */
[----:B------:R-:W-:-:S03]  /*00d0*/  FFMA R3, R3, R6, 0.0020000000949949026108 ;  /* 0x3b03126f03037423 */ /* 0x000fc60000000006 */
[----:B------:R-:W-:-:S05]  /*00e0*/  I2FP.F32.S32 R0, R0 ;  /* 0x0000000000007245 */ /* 0x000fca0000201400 */
[----:B------:R-:W-:Y:S01]  /*00f0*/  FMUL R0, R0, 1.5 ;  /* 0x3fc0000000007820 */ /* 0x000fe20000400000 */
[----:B-1----:R-:W-:-:S03]  /*0100*/  IMAD R5, R5, UR5, R8 ;  /* 0x0000000505057c24 */ /* 0x002fc6000f8e0208 */
[----:B------:R-:W0:Y:S01]  /*0110*/  FCHK P0, R0, 500 ;  /* 0x43fa000000007902 */ /* 0x000e220000000000 */
[----:B------:R-:W-:Y:S01]  /*0120*/  FFMA R6, R0, R3, RZ ;  /* 0x0000000300067223 */ /* 0x000fe200000000ff */
[----:B------:R-:W-:-:S03]  /*0130*/  IMAD R2, R5, 0x3e8, R2 ;  /* 0x000003e805027824 */ /* 0x000fc600078e0202 */
[----:B------:R-:W-:-:S04]  /*0140*/  FFMA R7, R6, -500, R0 ;  /* 0xc3fa000006077823 */ /* 0x000fc80000000000 */
[----:B------:R-:W-:Y:S01]  /*0150*/  FFMA R3, R3, R7, R6 ;  /* 0x0000000703037223 */ /* 0x000fe20000000006 */
[----:B0-----:R-:W-:Y:S06]  /*0160*/  @!P0 BRA `(.L_x_1) ;  /* 0x0000000000108947 */ /* 0x001fec0003800000 */
[----:B------:R-:W-:Y:S02]  /*0170*/  MOV R3, R0 ;  /* 0x0000000000037202 */ /* 0x000fe40000000f00 */
[----:B------:R-:W-:-:S07]  /*0180*/  MOV R6, 0x1a0 ;  /* 0x000001a000067802 */ /* 0x000fce0000000f00 */
[----:B------:R-:W-:Y:S05]  /*0190*/  CALL.REL.NOINC `($__internal_0_$__cuda_sm3x_div_rn_noftz_f32_slowpath) ;  /* 0x0000000400a47944 */ /* 0x000fea0003c00000 */
[----:B------:R-:W-:-:S07]  /*01a0*/  MOV R3, R0 ;  /* 0x0000000000037202 */ /* 0x000fce0000000f00 */
.L_x_1:
[----:B------:R-:W-:Y:S05]  /*01b0*/  BSYNC.RECONVERGENT B0 ;  /* 0x0000000000007941 */ /* 0x000fea0003800200 */
.L_x_0:
[----:B------:R-:W-:Y:S01]  /*01c0*/  IADD3 R5, PT, PT, -R5, 0x1f4, RZ ;  /* 0x000001f405057810 */ /* 0x000fe20007ffe1ff */
[----:B------:R-:W-:Y:S01]  /*01d0*/  HFMA2 R9, -RZ, RZ, 0.87646484375, 0.000785350799560546875 ;  /* 0x3b03126fff097431 */ /* 0x000fe200000001ff */
[----:B------:R-:W-:Y:S02]  /*01e0*/  BSSY.RECONVERGENT B0, `(.L_x_2) ;  /* 0x000000e000007945 */ /* 0x000fe40003800200 */
[----:B------:R-:W-:-:S05]  /*01f0*/  I2FP.F32.S32 R5, R5 ;  /* 0x0000000500057245 */ /* 0x000fca0000201400 */
[----:B------:R-:W-:Y:S01]  /*0200*/  FMUL R7, R5, 1.5 ;  /* 0x3fc0000005077820 */ /* 0x000fe20000400000 */
[----:B------:R-:W-:Y:S01]  /*0210*/  MOV R5, R3 ;  /* 0x0000000300057202 */ /* 0x000fe20000000f00 */
[----:B------:R-:W-:Y:S02]  /*0220*/  FFMA R0, R9, -R4, 1 ;  /* 0x3f80000009007423 */ /* 0x000fe40000000804 */
[----:B------:R-:W0:Y:S02]  /*0230*/  FCHK P0, R7, 500 ;  /* 0x43fa000007007902 */ /* 0x000e240000000000 */
[----:B------:R-:W-:-:S04]  /*0240*/  FFMA R0, R0, R9, 0.0020000000949949026108 ;  /* 0x3b03126f00007423 */ /* 0x000fc80000000009 */
[----:B------:R-:W-:-:S04]  /*0250*/  FFMA R6, R0, R7, RZ ;  /* 0x0000000700067223 */ /* 0x000fc800000000ff */
[----:B------:R-:W-:-:S04]  /*0260*/  FFMA R9, R6, -500, R7 ;  /* 0xc3fa000006097823 */ /* 0x000fc80000000007 */
[----:B------:R-:W-:Y:S01]  /*0270*/  FFMA R0, R0, R9, R6 ;  /* 0x0000000900007223 */ /* 0x000fe20000000006 */
[----:B0-----:R-:W-:Y:S06]  /*0280*/  @!P0 BRA `(.L_x_3) ;  /* 0x00000000000c8947 */ /* 0x001fec0003800000 */
[----:B------:R-:W-:Y:S02]  /*0290*/  MOV R3, R7 ;  /* 0x0000000700037202 */ /* 0x000fe40000000f00 */
[----:B------:R-:W-:-:S07]  /*02a0*/  MOV R6, 0x2c0 ;  /* 0x000002c000067802 */ /* 0x000fce0000000f00 */
[----:B------:R-:W-:Y:S05]  /*02b0*/  CALL.REL.NOINC `($__internal_0_$__cuda_sm3x_div_rn_noftz_f32_slowpath) ;  /* 0x00000004005c7944 */ /* 0x000fea0003c00000 */
.L_x_3:
[----:B------:R-:W-:Y:S05]  /*02c0*/  BSYNC.RECONVERGENT B0 ;  /* 0x0000000000007941 */ /* 0x000fea0003800200 */
.L_x_2:
[----:B------:R-:W-:Y:S01]  /*02d0*/  HFMA2 R6, -RZ, RZ, 0, 0 ;  /* 0x00000000ff067431 */ /* 0x000fe200000001ff */
[----:B------:R-:W-:Y:S01]  /*02e0*/  BSSY.RECONVERGENT B0, `(.L_x_4) ;  /* 0x0000050000007945 */ /* 0x000fe20003800200 */
[----:B------:R-:W0:Y:S05]  /*02f0*/  LDCU.64 UR4, c[0x0][0x358] ;  /* 0x00006b00ff0477ac */ /* 0x000e2a0008000a00 */
.L_x_6:
[----:B------:R-:W-:Y:S01]  /*0300*/  FMUL R4, R0, R0 ;  /* 0x0000000000047220 */ /* 0x000fe20000400000 */
[----:B------:R-:W-:-:S03]  /*0310*/  FADD R3, R5, R5 ;  /* 0x0000000505037221 */ /* 0x000fc60000000000 */
[----:B------:R-:W-:Y:S01]  /*0320*/  FFMA R4, R5, R5, -R4 ;  /* 0x0000000505047223 */ /* 0x000fe20000000804 */
[----:B------:R-:W-:-:S03]  /*0330*/  FFMA R5, R3, R0, 0.15600000321865081787 ;  /* 0x3e1fbe7703057423 */ /* 0x000fc60000000000 */
[----:B------:R-:W-:Y:S01]  /*0340*/  FADD R4, R4, -0.80000001192092895508 ;  /* 0xbf4ccccd04047421 */ /* 0x000fe20000000000 */
[----:B------:R-:W-:-:S03]  /*0350*/  FMUL R8, R5, R5 ;  /* 0x0000000505087220 */ /* 0x000fc60000400000 */
[----:B------:R-:W-:-:S04]  /*0360*/  FMUL R3, R4, R4 ;  /* 0x0000000404037220 */ /* 0x000fc80000400000 */
[----:B------:R-:W-:-:S05]  /*0370*/  FADD R0, R3, R8 ;  /* 0x0000000803007221 */ /* 0x000fca0000000000 */
[----:B------:R-:W-:Y:S02]  /*0380*/  FSETP.GT.AND P0, PT, R0, 1000, PT ;  /* 0x447a00000000780b */ /* 0x000fe40003f04000 */
[----:B------:R-:W-:-:S11]  /*0390*/  MOV R0, RZ ;  /* 0x000000ff00007202 */ /* 0x000fd60000000f00 */
[----:B------:R-:W-:Y:S05]  /*03a0*/  @P0 BRA `(.L_x_5) ;  /* 0x00000004000c0947 */ /* 0x000fea0003800000 */
[----:B------:R-:W-:Y:S01]  /*03b0*/  FADD R3, R3, -R8 ;  /* 0x8000000803037221 */ /* 0x000fe20000000000 */
[----:B------:R-:W-:-:S03]  /*03c0*/  FADD R4, R4, R4 ;  /* 0x0000000404047221 */ /* 0x000fc60000000000 */
[----:B------:R-:W-:Y:S01]  /*03d0*/  FADD R7, R3, -0.80000001192092895508 ;  /* 0xbf4ccccd03077421 */ /* 0x000fe20000000000 */
[----:B------:R-:W-:-:S03]  /*03e0*/  FFMA R5, R4, R5, 0.15600000321865081787 ;  /* 0x3e1fbe7704057423 */ /* 0x000fc60000000005 */
[----:B------:R-:W-:Y:S01]  /*03f0*/  FMUL R3, R7, R7 ;  /* 0x0000000707037220 */ /* 0x000fe20000400000 */
[----:B------:R-:W-:-:S04]  /*0400*/  FMUL R4, R5, R5 ;  /* 0x0000000505047220 */ /* 0x000fc80000400000 */
[----:B------:R-:W-:-:S05]  /*0410*/  FADD R8, R3, R4 ;  /* 0x0000000403087221 */ /* 0x000fca0000000000 */
[----:B------:R-:W-:-:S13]  /*0420*/  FSETP.GT.AND P0, PT, R8, 1000, PT ;  /* 0x447a00000800780b */ /* 0x000fda0003f04000 */
        /* <DEDUP_REMOVED lines=50> */
[----:B------:R-:W-:-:S04]  /*0750*/  FMUL R3, R5, R5 ;  /* 0x0000000505037220 */ /* 0x000fc80000400000 */
[----:B------:R-:W-:-:S05]  /*0760*/  FFMA R3, R4, R4, R3 ;  /* 0x0000000404037223 */ /* 0x000fca0000000003 */
[----:B------:R-:W-:-:S13]  /*0770*/  FSETP.GT.AND P0, PT, R3, 1000, PT ;  /* 0x447a00000300780b */ /* 0x000fda0003f04000 */
[----:B------:R-:W-:Y:S05]  /*0780*/  @P0 BRA `(.L_x_5) ;  /* 0x0000000000140947 */ /* 0x000fea0003800000 */
[----:B------:R-:W-:Y:S01]  /*0790*/  VIADD R6, R6, 0x8 ;  /* 0x0000000806067836 */ /* 0x000fe20000000000 */
[----:B------:R-:W-:-:S04]  /*07a0*/  MOV R0, R4 ;  /* 0x0000000400007202 */ /* 0x000fc80000000f00 */
[----:B------:R-:W-:-:S13]  /*07b0*/  ISETP.NE.AND P0, PT, R6, 0xc8, PT ;  /* 0x000000c80600780c */ /* 0x000fda0003f05270 */
[----:B------:R-:W-:Y:S05]  /*07c0*/  @P0 BRA `(.L_x_6) ;  /* 0xfffffff800cc0947 */ /* 0x000fea000383ffff */
[----:B------:R-:W-:-:S07]  /*07d0*/  HFMA2 R0, -RZ, RZ, 0, 5.9604644775390625e-08 ;  /* 0x00000001ff007431 */ /* 0x000fce00000001ff */
.L_x_5:
[----:B0-----:R-:W-:Y:S05]  /*07e0*/  BSYNC.RECONVERGENT B0 ;  /* 0x0000000000007941 */ /* 0x001fea0003800200 */
.L_x_4:
[----:B------:R-:W0:Y:S02]  /*07f0*/  LDC.64 R4, c[0x0][0x380] ;  /* 0x0000e000ff047b82 */ /* 0x000e240000000a00 */
[----:B0-----:R-:W-:-:S05]  /*0800*/  IMAD.WIDE R2, R2, 0x4, R4 ;  /* 0x0000000402027825 */ /* 0x001fca00078e0204 */
[----:B------:R-:W-:Y:S01]  /*0810*/  STG.E desc[UR4][R2.64], R0 ;  /* 0x0000000002007986 */ /* 0x000fe2000c101904 */
[----:B------:R-:W-:Y:S05]  /*0820*/  EXIT ;  /* 0x000000000000794d */ /* 0x000fea0003800000 */
        .weak           $__internal_0_$__cuda_sm3x_div_rn_noftz_f32_slowpath
        .type           $__internal_0_$__cuda_sm3x_div_rn_noftz_f32_slowpath,@function
        .size           $__internal_0_$__cuda_sm3x_div_rn_noftz_f32_slowpath,(.L_x_19 - $__internal_0_$__cuda_sm3x_div_rn_noftz_f32_slowpath)
$__internal_0_$__cuda_sm3x_div_rn_noftz_f32_slowpath:
[----:B------:R-:W-:Y:S01]  /*0830*/  SHF.R.U32.HI R7, RZ, 0x17, R4 ;  /* 0x00000017ff077819 */ /* 0x000fe20000011604 */
[----:B------:R-:W-:Y:S01]  /*0840*/  BSSY.RECONVERGENT B1, `(.L_x_7) ;  /* 0x0000064000017945 */ /* 0x000fe20003800200 */
[----:B------:R-:W-:Y:S02]  /*0850*/  SHF.R.U32.HI R0, RZ, 0x17, R3 ;  /* 0x00000017ff007819 */ /* 0x000fe40000011603 */
[----:B------:R-:W-:Y:S02]  /*0860*/  LOP3.LUT R7, R7, 0xff, RZ, 0xc0, !PT ;  /* 0x000000ff07077812 */ /* 0x000fe400078ec0ff */
[----:B------:R-:W-:Y:S02]  /*0870*/  LOP3.LUT R12, R0, 0xff, RZ, 0xc0, !PT ;  /* 0x000000ff000c7812 */ /* 0x000fe400078ec0ff */
[----:B------:R-:W-:Y:S02]  /*0880*/  IADD3 R10, PT, PT, R7, -0x1, RZ ;  /* 0xffffffff070a7810 */ /* 0x000fe40007ffe0ff */
[----:B------:R-:W-:-:S02]  /*0890*/  IADD3 R11, PT, PT, R12, -0x1, RZ ;  /* 0xffffffff0c0b7810 */ /* 0x000fc40007ffe0ff */
[----:B------:R-:W-:Y:S02]  /*08a0*/  ISETP.GT.U32.AND P0, PT, R10, 0xfd, PT ;  /* 0x000000fd0a00780c */ /* 0x000fe40003f04070 */
[----:B------:R-:W-:Y:S02]  /*08b0*/  MOV R8, 0x43fa0000 ;  /* 0x43fa000000087802 */ /* 0x000fe40000000f00 */
[----:B------:R-:W-:-:S13]  /*08c0*/  ISETP.GT.U32.OR P0, PT, R11, 0xfd, P0 ;  /* 0x000000fd0b00780c */ /* 0x000fda0000704470 */
[----:B------:R-:W-:Y:S01]  /*08d0*/  @!P0 MOV R9, RZ ;  /* 0x000000ff00098202 */ /* 0x000fe20000000f00 */
[----:B------:R-:W-:Y:S06]  /*08e0*/  @!P0 BRA `(.L_x_8) ;  /* 0x0000000000608947 */ /* 0x000fec0003800000 */
[----:B------:R-:W-:Y:S01]  /*08f0*/  IMAD.MOV.U32 R0, RZ, RZ, 0x43fa0000 ;  /* 0x43fa0000ff007424 */ /* 0x000fe200078e00ff */
[----:B------:R-:W-:-:S04]  /*0900*/  FSETP.GTU.FTZ.AND P0, PT, |R3|, +INF , PT ;  /* 0x7f8000000300780b */ /* 0x000fc80003f1c200 */
[----:B------:R-:W-:-:S04]  /*0910*/  FSETP.GTU.FTZ.AND P1, PT, |R0|, +INF , PT ;  /* 0x7f8000000000780b */ /* 0x000fc80003f3c200 */
[----:B------:R-:W-:-:S13]  /*0920*/  PLOP3.LUT P0, PT, P0, P1, PT, 0xf8, 0x8f ;  /* 0x00000000008f781c */ /* 0x000fda0000703f70 */
[----:B------:R-:W-:Y:S05]  /*0930*/  @P0 BRA `(.L_x_9) ;  /* 0x00000004004c0947 */ /* 0x000fea0003800000 */
[----:B------:R-:W-:-:S13]  /*0940*/  LOP3.LUT P0, RZ, R8, 0x7fffffff, R3, 0xc8, !PT ;  /* 0x7fffffff08ff7812 */ /* 0x000fda000780c803 */
[----:B------:R-:W-:Y:S05]  /*0950*/  @!P0 BRA `(.L_x_10) ;  /* 0x00000004003c8947 */ /* 0x000fea0003800000 */
[C---:B------:R-:W-:Y:S02]  /*0960*/  FSETP.NEU.FTZ.AND P2, PT, |R3|.reuse, +INF , PT ;  /* 0x7f8000000300780b */ /* 0x040fe40003f5d200 */
[----:B------:R-:W-:Y:S02]  /*0970*/  FSETP.NEU.FTZ.AND P1, PT, |R0|, +INF , PT ;  /* 0x7f8000000000780b */ /* 0x000fe40003f3d200 */
[----:B------:R-:W-:-:S11]  /*0980*/  FSETP.NEU.FTZ.AND P0, PT, |R3|, +INF , PT ;  /* 0x7f8000000300780b */ /* 0x000fd60003f1d200 */
[----:B------:R-:W-:Y:S05]  /*0990*/  @!P1 BRA !P2, `(.L_x_10) ;  /* 0x00000004002c9947 */ /* 0x000fea0005000000 */
[----:B------:R-:W-:-:S04]  /*09a0*/  LOP3.LUT P2, RZ, R3, 0x7fffffff, RZ, 0xc0, !PT ;  /* 0x7fffffff03ff7812 */ /* 0x000fc8000784c0ff */
[----:B------:R-:W-:-:S13]  /*09b0*/  PLOP3.LUT P1, PT, P1, P2, PT, 0x2f, 0xf2 ;  /* 0x0000000000f2781c */ /* 0x000fda0000f24577 */
[----:B------:R-:W-:Y:S05]  /*09c0*/  @P1 BRA `(.L_x_11) ;  /* 0x0000000400181947 */ /* 0x000fea0003800000 */
[----:B------:R-:W-:-:S04]  /*09d0*/  LOP3.LUT P1, RZ, R8, 0x7fffffff, RZ, 0xc0, !PT ;  /* 0x7fffffff08ff7812 */ /* 0x000fc8000782c0ff */
[----:B------:R-:W-:-:S13]  /*09e0*/  PLOP3.LUT P0, PT, P0, P1, PT, 0x2f, 0xf2 ;  /* 0x0000000000f2781c */ /* 0x000fda0000702577 */
[----:B------:R-:W-:Y:S05]  /*09f0*/  @P0 BRA `(.L_x_12) ;  /* 0x0000000400000947 */ /* 0x000fea0003800000 */
[----:B------:R-:W-:Y:S02]  /*0a00*/  ISETP.GE.AND P0, PT, R11, RZ, PT ;  /* 0x000000ff0b00720c */ /* 0x000fe40003f06270 */
[----:B------:R-:W-:-:S11]  /*0a10*/  ISETP.GE.AND P1, PT, R10, RZ, PT ;  /* 0x000000ff0a00720c */ /* 0x000fd60003f26270 */
[----:B------:R-:W-:Y:S01]  /*0a20*/  @P0 MOV R9, RZ ;  /* 0x000000ff00090202 */ /* 0x000fe20000000f00 */
[----:B------:R-:W-:Y:S01]  /*0a30*/  @!P0 FFMA R3, R3, 1.84467440737095516160e+19, RZ ;  /* 0x5f80000003038823 */ /* 0x000fe200000000ff */
[----:B------:R-:W-:Y:S01]  /*0a40*/  @!P0 MOV R9, 0xffffffc0 ;  /* 0xffffffc000098802 */ /* 0x000fe20000000f00 */
[----:B------:R-:W-:-:S03]  /*0a50*/  @!P1 FFMA R8, R0, 1.84467440737095516160e+19, RZ ;  /* 0x5f80000000089823 */ /* 0x000fc600000000ff */
[----:B------:R-:W-:-:S07]  /*0a60*/  @!P1 IADD3 R9, PT, PT, R9, 0x40, RZ ;  /* 0x0000004009099810 */ /* 0x000fce0007ffe0ff */
.L_x_8:
[----:B------:R-:W-:Y:S01]  /*0a70*/  LEA R11, R7, 0xc0800000, 0x17 ;  /* 0xc0800000070b7811 */ /* 0x000fe200078eb8ff */
[----:B------:R-:W-:Y:S03]  /*0a80*/  BSSY.RECONVERGENT B2, `(.L_x_13) ;  /* 0x0000036000027945 */ /* 0x000fe60003800200 */
[----:B------:R-:W-:Y:S02]  /*0a90*/  IADD3 R11, PT, PT, -R11, R8, RZ ;  /* 0x000000080b0b7210 */ /* 0x000fe40007ffe1ff */
[----:B------:R-:W-:Y:S02]  /*0aa0*/  IADD3 R8, PT, PT, R12, -0x7f, RZ ;  /* 0xffffff810c087810 */ /* 0x000fe40007ffe0ff */
[----:B------:R-:W0:Y:S01]  /*0ab0*/  MUFU.RCP R10, R11 ;  /* 0x0000000b000a7308 */ /* 0x000e220000001000 */
[----:B------:R-:W-:Y:S02]  /*0ac0*/  FADD.FTZ R13, -R11, -RZ ;  /* 0x800000ff0b0d7221 */ /* 0x000fe40000010100 */
[C---:B------:R-:W-:Y:S01]  /*0ad0*/  IMAD R0, R8.reuse, -0x800000, R3 ;  /* 0xff80000008007824 */ /* 0x040fe200078e0203 */
[----:B------:R-:W-:-:S04]  /*0ae0*/  IADD3 R8, PT, PT, R8, 0x7f, -R7 ;  /* 0x0000007f08087810 */ /* 0x000fc80007ffe807 */
[----:B------:R-:W-:Y:S01]  /*0af0*/  IADD3 R8, PT, PT, R8, R9, RZ ;  /* 0x0000000908087210 */ /* 0x000fe20007ffe0ff */
[----:B0-----:R-:W-:-:S04]  /*0b00*/  FFMA R15, R10, R13, 1 ;  /* 0x3f8000000a0f7423 */ /* 0x001fc8000000000d */
[----:B------:R-:W-:-:S04]  /*0b10*/  FFMA R12, R10, R15, R10 ;  /* 0x0000000f0a0c7223 */ /* 0x000fc8000000000a */
[----:B------:R-:W-:-:S04]  /*0b20*/  FFMA R3, R0, R12, RZ ;  /* 0x0000000c00037223 */ /* 0x000fc800000000ff */
[----:B------:R-:W-:-:S04]  /*0b30*/  FFMA R10, R13, R3, R0 ;  /* 0x000000030d0a7223 */ /* 0x000fc80000000000 */
[----:B------:R-:W-:-:S04]  /*0b40*/  FFMA R15, R12, R10, R3 ;  /* 0x0000000a0c0f7223 */ /* 0x000fc80000000003 */
[----:B------:R-:W-:-:S04]  /*0b50*/  FFMA R10, R13, R15, R0 ;  /* 0x0000000f0d0a7223 */ /* 0x000fc80000000000 */
[----:B------:R-:W-:-:S05]  /*0b60*/  FFMA R0, R12, R10, R15 ;  /* 0x0000000a0c007223 */ /* 0x000fca000000000f */
[----:B------:R-:W-:-:S04]  /*0b70*/  SHF.R.U32.HI R3, RZ, 0x17, R0 ;  /* 0x00000017ff037819 */ /* 0x000fc80000011600 */
[----:B------:R-:W-:-:S05]  /*0b80*/  LOP3.LUT R3, R3, 0xff, RZ, 0xc0, !PT ;  /* 0x000000ff03037812 */ /* 0x000fca00078ec0ff */
[----:B------:R-:W-:-:S05]  /*0b90*/  IMAD.IADD R9, R3, 0x1, R8 ;  /* 0x0000000103097824 */ /* 0x000fca00078e0208 */
[----:B------:R-:W-:-:S04]  /*0ba0*/  IADD3 R3, PT, PT, R9, -0x1, RZ ;  /* 0xffffffff09037810 */ /* 0x000fc80007ffe0ff */
[----:B------:R-:W-:-:S13]  /*0bb0*/  ISETP.GE.U32.AND P0, PT, R3, 0xfe, PT ;  /* 0x000000fe0300780c */ /* 0x000fda0003f06070 */
[----:B------:R-:W-:Y:S05]  /*0bc0*/  @!P0 BRA `(.L_x_14) ;  /* 0x0000000000808947 */ /* 0x000fea0003800000 */
[----:B------:R-:W-:-:S13]  /*0bd0*/  ISETP.GT.AND P0, PT, R9, 0xfe, PT ;  /* 0x000000fe0900780c */ /* 0x000fda0003f04270 */
[----:B------:R-:W-:Y:S05]  /*0be0*/  @P0 BRA `(.L_x_15) ;  /* 0x00000000006c0947 */ /* 0x000fea0003800000 */
[----:B------:R-:W-:-:S13]  /*0bf0*/  ISETP.GE.AND P0, PT, R9, 0x1, PT ;  /* 0x000000010900780c */ /* 0x000fda0003f06270 */
[----:B------:R-:W-:Y:S05]  /*0c00*/  @P0 BRA `(.L_x_16) ;  /* 0x0000000000740947 */ /* 0x000fea0003800000 */
[----:B------:R-:W-:Y:S02]  /*0c10*/  ISETP.GE.AND P0, PT, R9, -0x18, PT ;  /* 0xffffffe80900780c */ /* 0x000fe40003f06270 */
[----:B------:R-:W-:-:S11]  /*0c20*/  LOP3.LUT R0, R0, 0x80000000, RZ, 0xc0, !PT ;  /* 0x8000000000007812 */ /* 0x000fd600078ec0ff */
[----:B------:R-:W-:Y:S05]  /*0c30*/  @!P0 BRA `(.L_x_16) ;  /* 0x0000000000688947 */ /* 0x000fea0003800000 */
[CCC-:B------:R-:W-:Y:S01]  /*0c40*/  FFMA.RZ R3, R12.reuse, R10.reuse, R15.reuse ;  /* 0x0000000a0c037223 */ /* 0x1c0fe2000000c00f */
[CCC-:B------:R-:W-:Y:S01]  /*0c50*/  FFMA.RM R8, R12.reuse, R10.reuse, R15.reuse ;  /* 0x0000000a0c087223 */ /* 0x1c0fe2000000400f */
[C---:B------:R-:W-:Y:S02]  /*0c60*/  ISETP.NE.AND P2, PT, R9.reuse, RZ, PT ;  /* 0x000000ff0900720c */ /* 0x040fe40003f45270 */
[----:B------:R-:W-:Y:S02]  /*0c70*/  ISETP.NE.AND P1, PT, R9, RZ, PT ;  /* 0x000000ff0900720c */ /* 0x000fe40003f25270 */
[----:B------:R-:W-:Y:S01]  /*0c80*/  LOP3.LUT R7, R3, 0x7fffff, RZ, 0xc0, !PT ;  /* 0x007fffff03077812 */ /* 0x000fe200078ec0ff */
[----:B------:R-:W-:Y:S01]  /*0c90*/  FFMA.RP R3, R12, R10, R15 ;  /* 0x0000000a0c037223 */ /* 0x000fe2000000800f */
[----:B------:R-:W-:Y:S02]  /*0ca0*/  IADD3 R10, PT, PT, R9, 0x20, RZ ;  /* 0x00000020090a7810 */ /* 0x000fe40007ffe0ff */
[----:B------:R-:W-:-:S02]  /*0cb0*/  LOP3.LUT R7, R7, 0x800000, RZ, 0xfc, !PT ;  /* 0x0080000007077812 */ /* 0x000fc400078efcff */
[----:B------:R-:W-:Y:S02]  /*0cc0*/  IADD3 R9, PT, PT, -R9, RZ, RZ ;  /* 0x000000ff09097210 */ /* 0x000fe40007ffe1ff */
[----:B------:R-:W-:Y:S02]  /*0cd0*/  SHF.L.U32 R10, R7, R10, RZ ;  /* 0x0000000a070a7219 */ /* 0x000fe400000006ff */
[----:B------:R-:W-:Y:S02]  /*0ce0*/  FSETP.NEU.FTZ.AND P0, PT, R3, R8, PT ;  /* 0x000000080300720b */ /* 0x000fe40003f1d000 */
[----:B------:R-:W-:Y:S02]  /*0cf0*/  SEL R8, R9, RZ, P2 ;  /* 0x000000ff09087207 */ /* 0x000fe40001000000 */
[----:B------:R-:W-:Y:S02]  /*0d00*/  ISETP.NE.AND P1, PT, R10, RZ, P1 ;  /* 0x000000ff0a00720c */ /* 0x000fe40000f25270 */
[----:B------:R-:W-:-:S02]  /*0d10*/  SHF.R.U32.HI R8, RZ, R8, R7 ;  /* 0x00000008ff087219 */ /* 0x000fc40000011607 */
[----:B------:R-:W-:Y:S02]  /*0d20*/  PLOP3.LUT P0, PT, P0, P1, PT, 0xf8, 0x8f ;  /* 0x00000000008f781c */ /* 0x000fe40000703f70 */
[----:B------:R-:W-:Y:S02]  /*0d30*/  SHF.R.U32.HI R10, RZ, 0x1, R8 ;  /* 0x00000001ff0a7819 */ /* 0x000fe40000011608 */
[----:B------:R-:W-:-:S04]  /*0d40*/  SEL R3, RZ, 0x1, !P0 ;  /* 0x00000001ff037807 */ /* 0x000fc80004000000 */
[----:B------:R-:W-:-:S04]  /*0d50*/  LOP3.LUT R3, R3, 0x1, R10, 0xf8, !PT ;  /* 0x0000000103037812 */ /* 0x000fc800078ef80a */
[----:B------:R-:W-:-:S04]  /*0d60*/  LOP3.LUT R3, R3, R8, RZ, 0xc0, !PT ;  /* 0x0000000803037212 */ /* 0x000fc800078ec0ff */
[----:B------:R-:W-:-:S04]  /*0d70*/  IADD3 R3, PT, PT, R10, R3, RZ ;  /* 0x000000030a037210 */ /* 0x000fc80007ffe0ff */
[----:B------:R-:W-:Y:S01]  /*0d80*/  LOP3.LUT R0, R3, R0, RZ, 0xfc, !PT ;  /* 0x0000000003007212 */ /* 0x000fe200078efcff */
[----:B------:R-:W-:Y:S06]  /*0d90*/  BRA `(.L_x_16) ;  /* 0x0000000000107947 */ /* 0x000fec0003800000 */
.L_x_15:
[----:B------:R-:W-:-:S04]  /*0da0*/  LOP3.LUT R0, R0, 0x80000000, RZ, 0xc0, !PT ;  /* 0x8000000000007812 */ /* 0x000fc800078ec0ff */
[----:B------:R-:W-:Y:S01]  /*0db0*/  LOP3.LUT R0, R0, 0x7f800000, RZ, 0xfc, !PT ;  /* 0x7f80000000007812 */ /* 0x000fe200078efcff */
[----:B------:R-:W-:Y:S06]  /*0dc0*/  BRA `(.L_x_16) ;  /* 0x0000000000047947 */ /* 0x000fec0003800000 */
.L_x_14:
[----:B------:R-:W-:-:S07]  /*0dd0*/  LEA R0, R8, R0, 0x17 ;  /* 0x0000000008007211 */ /* 0x000fce00078eb8ff */
.L_x_16:
[----:B------:R-:W-:Y:S05]  /*0de0*/  BSYNC.RECONVERGENT B2 ;  /* 0x0000000000027941 */ /* 0x000fea0003800200 */
.L_x_13:
[----:B------:R-:W-:Y:S05]  /*0df0*/  BRA `(.L_x_17) ;  /* 0x0000000000207947 */ /* 0x000fea0003800000 */
.L_x_12:
[----:B------:R-:W-:-:S04]  /*0e00*/  LOP3.LUT R0, R8, 0x80000000, R3, 0x48, !PT ;  /* 0x8000000008007812 */ /* 0x000fc800078e4803 */
[----:B------:R-:W-:Y:S01]  /*0e10*/  LOP3.LUT R0, R0, 0x7f800000, RZ, 0xfc, !PT ;  /* 0x7f80000000007812 */ /* 0x000fe200078efcff */
[----:B------:R-:W-:Y:S06]  /*0e20*/  BRA `(.L_x_17) ;  /* 0x0000000000147947 */ /* 0x000fec0003800000 */
.L_x_11:
[----:B------:R-:W-:Y:S01]  /*0e30*/  LOP3.LUT R0, R8, 0x80000000, R3, 0x48, !PT ;  /* 0x8000000008007812 */ /* 0x000fe200078e4803 */
[----:B------:R-:W-:Y:S06]  /*0e40*/  BRA `(.L_x_17) ;  /* 0x00000000000c7947 */ /* 0x000fec0003800000 */
.L_x_10:
[----:B------:R-:W0:Y:S01]  /*0e50*/  MUFU.RSQ R0, -QNAN ;  /* 0xffc0000000007908 */ /* 0x000e220000001400 */
[----:B------:R-:W-:Y:S05]  /*0e60*/  BRA `(.L_x_17) ;  /* 0x0000000000047947 */ /* 0x000fea0003800000 */
.L_x_9:
[----:B------:R-:W-:-:S07]  /*0e70*/  FADD.FTZ R0, R3, R0 ;  /* 0x0000000003007221 */ /* 0x000fce0000010000 */
.L_x_17:
[----:B------:R-:W-:Y:S05]  /*0e80*/  BSYNC.RECONVERGENT B1 ;  /* 0x0000000000017941 */ /* 0x000fea0003800200 */
.L_x_7:
[----:B------:R-:W-:-:S04]  /*0e90*/  HFMA2 R7, -RZ, RZ, 0, 0 ;  /* 0x00000000ff077431 */ /* 0x000fc800000001ff */
[----:B0-----:R-:W-:Y:S05]  /*0ea0*/  RET.REL.NODEC R6 `(_Z6kernelPi) ;  /* 0xfffffff006547950 */ /* 0x001fea0003c3ffff */
.L_x_18:
[----:B------:R-:W-:-:S00]  /*0eb0*/  BRA `(.L_x_18) ;  /* 0xfffffffc00fc7947 */ /* 0x000fc0000383ffff */
[----:B------:R-:W-:-:S00]  /*0ec0*/  NOP ;  /* 0x0000000000007918 */ /* 0x000fc00000000000 */
        /* <DEDUP_REMOVED lines=11> */
.L_x_19:


//--------------------- .nv.shared.reserved.0     --------------------------
	.section	.nv.shared.reserved.0,"aw",@nobits
	.weak		__nv_reservedSMEM_offset_0_alias
	.size		__nv_reservedSMEM_offset_0_alias, 0, 64
	.other		__nv_reservedSMEM_offset_0_alias,@"STO_CUDA_RESERVED_SHARED STV_DEFAULT"
__nv_reservedSMEM_offset_0_alias:
	.zero		0
	.zero		64


//--------------------- .nv.constant0._Z6kernelPi --------------------------
	.section	.nv.constant0._Z6kernelPi,"a",@progbits
	.sectionflags	@""
	.align	4
.nv.constant0._Z6kernelPi:
	.zero		904


//--------------------- SYMBOLS --------------------------

	.type		.nv.reservedSmem.offset0,@object
	.size		.nv.reservedSmem.offset0,0x4
